	.headerflags	@"EF_CUDA_TEXMODE_UNIFIED EF_CUDA_64BIT_ADDRESS EF_CUDA_ACCELERATORS EF_CUDA_SM90 EF_CUDA_VIRTUAL_SM(EF_CUDA_SM90)"
	.elftype	@"ET_EXEC"


//--------------------- .nv.info                  --------------------------
	.section	.nv.info,"",@"SHT_CUDA_INFO"
	.align	4


	//----- nvinfo : EIATTR_REGCOUNT
	.align		4
        /*0000*/ 	.byte	0x04, 0x2f
        /*0002*/ 	.short	(.L_3 - .L_2)
	.align		4
.L_2:
        /*0004*/ 	.word	index@(triton_poi_fused__native_batch_norm_legit_no_training_add_relu_10)
        /*0008*/ 	.word	0x00000020


	//----- nvinfo : EIATTR_MIN_STACK_SIZE
	.align		4
.L_3:
        /*000c*/ 	.byte	0x04, 0x12
        /*000e*/ 	.short	(.L_5 - .L_4)
	.align		4
.L_4:
        /*0010*/ 	.word	index@(triton_poi_fused__native_batch_norm_legit_no_training_add_relu_10)
        /*0014*/ 	.word	0x00000000


	//----- nvinfo : EIATTR_FRAME_SIZE
	.align		4
.L_5:
        /*0018*/ 	.byte	0x04, 0x11
        /*001a*/ 	.short	(.L_7 - .L_6)
	.align		4
.L_6:
        /*001c*/ 	.word	index@(triton_poi_fused__native_batch_norm_legit_no_training_add_relu_10)
        /*0020*/ 	.word	0x00000000


	//----- nvinfo : EIATTR_MIN_STACK_SIZE
	.align		4
.L_7:
        /*0024*/ 	.byte	0x04, 0x12
        /*0026*/ 	.short	(.L_9 - .L_8)
	.align		4
.L_8:
        /*0028*/ 	.word	index@(triton_poi_fused__native_batch_norm_legit_no_training_add_relu_10)
        /*002c*/ 	.word	0x00000000
.L_9:


//--------------------- .nv.info.triton_poi_fused__native_batch_norm_legit_no_training_add_relu_10 --------------------------
	.section	.nv.info.triton_poi_fused__native_batch_norm_legit_no_training_add_relu_10,"",@"SHT_CUDA_INFO"
	.sectionflags	@""
	.align	4


	//----- nvinfo : EIATTR_CUDA_API_VERSION
	.align		4
        /*0000*/ 	.byte	0x04, 0x37
        /*0002*/ 	.short	(.L_11 - .L_10)
.L_10:
        /*0004*/ 	.word	0x0000007c


	//----- nvinfo : EIATTR_KPARAM_INFO
	.align		4
.L_11:
        /*0008*/ 	.byte	0x04, 0x17
        /*000a*/ 	.short	(.L_13 - .L_12)
.L_12:
        /*000c*/ 	.word	0x00000000
        /*0010*/ 	.short	0x000b
        /*0012*/ 	.short	0x0058
        /*0014*/ 	.byte	0x00, 0xf0, 0x11, 0x00


	//----- nvinfo : EIATTR_KPARAM_INFO
	.align		4
.L_13:
        /*0018*/ 	.byte	0x04, 0x17
        /*001a*/ 	.short	(.L_15 - .L_14)
.L_14:
        /*001c*/ 	.word	0x00000000
        /*0020*/ 	.short	0x000a
        /*0022*/ 	.short	0x0050
        /*0024*/ 	.byte	0x00, 0xf4, 0x21, 0x00


	//----- nvinfo : EIATTR_KPARAM_INFO
	.align		4
.L_15:
        /*0028*/ 	.byte	0x04, 0x17
        /*002a*/ 	.short	(.L_17 - .L_16)
.L_16:
        /*002c*/ 	.word	0x00000000
        /*0030*/ 	.short	0x0009
        /*0032*/ 	.short	0x0048
        /*0034*/ 	.byte	0x00, 0xf4, 0x21, 0x00


	//----- nvinfo : EIATTR_KPARAM_INFO
	.align		4
.L_17:
        /*0038*/ 	.byte	0x04, 0x17
        /*003a*/ 	.short	(.L_19 - .L_18)
.L_18:
        /*003c*/ 	.word	0x00000000
        /*0040*/ 	.short	0x0008
        /*0042*/ 	.short	0x0040
        /*0044*/ 	.byte	0x00, 0xf4, 0x21, 0x00


	//----- nvinfo : EIATTR_KPARAM_INFO
	.align		4
.L_19:
        /*0048*/ 	.byte	0x04, 0x17
        /*004a*/ 	.short	(.L_21 - .L_20)
.L_20:
        /*004c*/ 	.word	0x00000000
        /*0050*/ 	.short	0x0007
        /*0052*/ 	.short	0x0038
        /*0054*/ 	.byte	0x00, 0xf4, 0x21, 0x00


	//----- nvinfo : EIATTR_KPARAM_INFO
	.align		4
.L_21:
        /*0058*/ 	.byte	0x04, 0x17
        /*005a*/ 	.short	(.L_23 - .L_22)
.L_22:
        /*005c*/ 	.word	0x00000000
        /*0060*/ 	.short	0x0006
        /*0062*/ 	.short	0x0030
        /*0064*/ 	.byte	0x00, 0xf4, 0x21, 0x00


	//----- nvinfo : EIATTR_KPARAM_INFO
	.align		4
.L_23:
        /*0068*/ 	.byte	0x04, 0x17
        /*006a*/ 	.short	(.L_25 - .L_24)
.L_24:
        /*006c*/ 	.word	0x00000000
        /*0070*/ 	.short	0x0005
        /*0072*/ 	.short	0x0028
        /*0074*/ 	.byte	0x00, 0xf4, 0x21, 0x00


	//----- nvinfo : EIATTR_KPARAM_INFO
	.align		4
.L_25:
        /*0078*/ 	.byte	0x04, 0x17
        /*007a*/ 	.short	(.L_27 - .L_26)
.L_26:
        /*007c*/ 	.word	0x00000000
        /*0080*/ 	.short	0x0004
        /*0082*/ 	.short	0x0020
        /*0084*/ 	.byte	0x00, 0xf4, 0x21, 0x00


	//----- nvinfo : EIATTR_KPARAM_INFO
	.align		4
.L_27:
        /*0088*/ 	.byte	0x04, 0x17
        /*008a*/ 	.short	(.L_29 - .L_28)
.L_28:
        /*008c*/ 	.word	0x00000000
        /*0090*/ 	.short	0x0003
        /*0092*/ 	.short	0x0018
        /*0094*/ 	.byte	0x00, 0xf4, 0x21, 0x00


	//----- nvinfo : EIATTR_KPARAM_INFO
	.align		4
.L_29:
        /*0098*/ 	.byte	0x04, 0x17
        /*009a*/ 	.short	(.L_31 - .L_30)
.L_30:
        /*009c*/ 	.word	0x00000000
        /*00a0*/ 	.short	0x0002
        /*00a2*/ 	.short	0x0010
        /*00a4*/ 	.byte	0x00, 0xf4, 0x21, 0x00


	//----- nvinfo : EIATTR_KPARAM_INFO
	.align		4
.L_31:
        /*00a8*/ 	.byte	0x04, 0x17
        /*00aa*/ 	.short	(.L_33 - .L_32)
.L_32:
        /*00ac*/ 	.word	0x00000000
        /*00b0*/ 	.short	0x0001
        /*00b2*/ 	.short	0x0008
        /*00b4*/ 	.byte	0x00, 0xf4, 0x21, 0x00


	//----- nvinfo : EIATTR_KPARAM_INFO
	.align		4
.L_33:
        /*00b8*/ 	.byte	0x04, 0x17
        /*00ba*/ 	.short	(.L_35 - .L_34)
.L_34:
        /*00bc*/ 	.word	0x00000000
        /*00c0*/ 	.short	0x0000
        /*00c2*/ 	.short	0x0000
        /*00c4*/ 	.byte	0x00, 0xf4, 0x21, 0x00


	//----- nvinfo : EIATTR_SPARSE_MMA_MASK
	.align		4
.L_35:
        /*00c8*/ 	.byte	0x03, 0x50
        /*00ca*/ 	.short	0x0000


	//----- nvinfo : EIATTR_MAXREG_COUNT
	.align		4
        /*00cc*/ 	.byte	0x03, 0x1b
        /*00ce*/ 	.short	0x00ff


	//----- nvinfo : EIATTR_EXIT_INSTR_OFFSETS
	.align		4
        /*00d0*/ 	.byte	0x04, 0x1c
        /*00d2*/ 	.short	(.L_37 - .L_36)


	//   ....[0]....
.L_36:
        /*00d4*/ 	.word	0x00000ba0


	//----- nvinfo : EIATTR_REQNTID
	.align		4
.L_37:
        /*00d8*/ 	.byte	0x04, 0x10
        /*00da*/ 	.short	(.L_39 - .L_38)
.L_38:
        /*00dc*/ 	.word	0x00000080
        /*00e0*/ 	.word	0x00000001
        /*00e4*/ 	.word	0x00000001


	//----- nvinfo : EIATTR_CBANK_PARAM_SIZE
	.align		4
.L_39:
        /*00e8*/ 	.byte	0x03, 0x19
        /*00ea*/ 	.short	0x005c


	//----- nvinfo : EIATTR_PARAM_CBANK
	.align		4
        /*00ec*/ 	.byte	0x04, 0x0a
        /*00ee*/ 	.short	(.L_41 - .L_40)
	.align		4
.L_40:
        /*00f0*/ 	.word	index@(.nv.constant0.triton_poi_fused__native_batch_norm_legit_no_training_add_relu_10)
        /*00f4*/ 	.short	0x0210
        /*00f6*/ 	.short	0x005c


	//----- nvinfo : EIATTR_SW_WAR
	.align		4
.L_41:
        /*00f8*/ 	.byte	0x04, 0x36
        /*00fa*/ 	.short	(.L_43 - .L_42)
.L_42:
        /*00fc*/ 	.word	0x00000008
.L_43:


//--------------------- .nv.callgraph             --------------------------
	.section	.nv.callgraph,"",@"SHT_CUDA_CALLGRAPH"
	.align	4
	.sectionentsize	8
	.align		4
        /*0000*/ 	.word	0x00000000
	.align		4
        /*0004*/ 	.word	0xffffffff
	.align		4
        /*0008*/ 	.word	0x00000000
	.align		4
        /*000c*/ 	.word	0xfffffffe
	.align		4
        /*0010*/ 	.word	0x00000000
	.align		4
        /*0014*/ 	.word	0xfffffffd
	.align		4
        /*0018*/ 	.word	0x00000000
	.align		4
        /*001c*/ 	.word	0xfffffffc


//--------------------- .nv.constant4             --------------------------
	.section	.nv.constant4,"a",@progbits
	.align	8
	.align		8
.nv.constant4:
        /*0000*/ 	.dword	_$_str
	.align		8
        /*0008*/ 	.dword	_$_str_$_2


//--------------------- .text.triton_poi_fused__native_batch_norm_legit_no_training_add_relu_10 --------------------------
	.section	.text.triton_poi_fused__native_batch_norm_legit_no_training_add_relu_10,"ax",@progbits
	.align	128
        .global         triton_poi_fused__native_batch_norm_legit_no_training_add_relu_10
        .type           triton_poi_fused__native_batch_norm_legit_no_training_add_relu_10,@function
        .size           triton_poi_fused__native_batch_norm_legit_no_training_add_relu_10,(.L_x_1 - triton_poi_fused__native_batch_norm_legit_no_training_add_relu_10)
        .other          triton_poi_fused__native_batch_norm_legit_no_training_add_relu_10,@"STO_CUDA_ENTRY STV_DEFAULT"
triton_poi_fused__native_batch_norm_legit_no_training_add_relu_10:
.text.triton_poi_fused__native_batch_norm_legit_no_training_add_relu_10:
[----:B------:R-:W-:Y:S01]  /*0000*/  LDC R1, c[0x0][0x28] ;  /* 0x00000a00ff017b82 */ /* 0x000fe20000000800 */
[----:B------:R-:W1:Y:S01]  /*0010*/  S2R R0, SR_TID.X ;  /* 0x0000000000007919 */ /* 0x000e620000002100 */
[----:B------:R-:W-:-:S06]  /*0020*/  ULDC.64 UR4, c[0x0][0x208] ;  /* 0x0000820000047ab9 */ /* 0x000fcc0000000a00 */
[----:B------:R-:W2:Y:S01]  /*0030*/  LDC.64 R8, c[0x0][0x220] ;  /* 0x00008800ff087b82 */ /* 0x000ea20000000a00 */
[----:B------:R-:W3:Y:S07]  /*0040*/  S2R R3, SR_CTAID.X ;  /* 0x0000000000037919 */ /* 0x000eee0000002500 */
[----:B------:R-:W4:Y:S08]  /*0050*/  LDC.64 R28, c[0x0][0x218] ;  /* 0x00008600ff1c7b82 */ /* 0x000f300000000a00 */
[----:B------:R-:W5:Y:S08]  /*0060*/  LDC.64 R18, c[0x0][0x230] ;  /* 0x00008c00ff127b82 */ /* 0x000f700000000a00 */
[----:B------:R-:W2:Y:S01]  /*0070*/  LDC.64 R26, c[0x0][0x238] ;  /* 0x00008e00ff1a7b82 */ /* 0x000ea20000000a00 */
[----:B-1----:R-:W-:-:S02]  /*0080*/  SHF.L.U32 R0, R0, 0x2, RZ ;  /* 0x0000000200007819 */ /* 0x002fc400000006ff */
[----:B---3--:R-:W-:Y:S02]  /*0090*/  SHF.R.S32.HI R5, RZ, 0x15, R3 ;  /* 0x00000015ff057819 */ /* 0x008fe40000011403 */
[----:B------:R-:W-:Y:S02]  /*00a0*/  LOP3.LUT R0, R0, 0x1fc, RZ, 0xc0, !PT ;  /* 0x000001fc00007812 */ /* 0x000fe400078ec0ff */
[----:B------:R-:W-:Y:S02]  /*00b0*/  SGXT R5, R5, 0x1 ;  /* 0x000000010505781a */ /* 0x000fe40000000200 */
[----:B------:R-:W-:Y:S02]  /*00c0*/  LEA R4, R3, R0, 0xa ;  /* 0x0000000003047211 */ /* 0x000fe400078e50ff */
[----:B------:R-:W1:Y:S02]  /*00d0*/  LDC.64 R2, c[0x0][0x228] ;  /* 0x00008a00ff027b82 */ /* 0x000e640000000a00 */
[----:B------:R-:W-:-:S04]  /*00e0*/  LEA.HI R5, R5, R4, RZ, 0x6 ;  /* 0x0000000405057211 */ /* 0x000fc800078f30ff */
[--C-:B------:R-:W-:Y:S02]  /*00f0*/  SHF.R.S32.HI R21, RZ, 0x6, R5.reuse ;  /* 0x00000006ff157819 */ /* 0x100fe40000011405 */
[----:B------:R-:W-:Y:S02]  /*0100*/  SHF.R.S32.HI R0, RZ, 0x1f, R5 ;  /* 0x0000001fff007819 */ /* 0x000fe40000011405 */
[----:B------:R-:W-:Y:S02]  /*0110*/  IADD3 R5, R5, 0x200, RZ ;  /* 0x0000020005057810 */ /* 0x000fe40007ffe0ff */
[----:B------:R-:W-:Y:S02]  /*0120*/  LEA.HI R0, R0, R21, RZ, 0xa ;  /* 0x0000001500007211 */ /* 0x000fe400078f50ff */
[--C-:B------:R-:W-:Y:S02]  /*0130*/  SHF.R.S32.HI R23, RZ, 0x6, R5.reuse ;  /* 0x00000006ff177819 */ /* 0x100fe40000011405 */
[----:B------:R-:W-:-:S02]  /*0140*/  SHF.R.S32.HI R6, RZ, 0x1f, R5 ;  /* 0x0000001fff067819 */ /* 0x000fc40000011405 */
[----:B------:R-:W-:Y:S02]  /*0150*/  LOP3.LUT R0, R0, 0xfffffc00, RZ, 0xc0, !PT ;  /* 0xfffffc0000007812 */ /* 0x000fe400078ec0ff */
[----:B------:R-:W-:Y:S02]  /*0160*/  LEA.HI R6, R6, R23, RZ, 0xa ;  /* 0x0000001706067211 */ /* 0x000fe400078f50ff */
[----:B------:R-:W-:Y:S02]  /*0170*/  IADD3 R21, R21, -R0, RZ ;  /* 0x8000000015157210 */ /* 0x000fe40007ffe0ff */
[----:B------:R-:W-:-:S03]  /*0180*/  LOP3.LUT R6, R6, 0xfffffc00, RZ, 0xc0, !PT ;  /* 0xfffffc0006067812 */ /* 0x000fc600078ec0ff */
[----:B-1----:R-:W-:Y:S01]  /*0190*/  IMAD.WIDE R10, R21, 0x4, R2 ;  /* 0x00000004150a7825 */ /* 0x002fe200078e0202 */
[----:B------:R-:W-:-:S04]  /*01a0*/  IADD3 R23, R23, -R6, RZ ;  /* 0x8000000617177210 */ /* 0x000fc80007ffe0ff */
[----:B------:R1:W3:Y:S01]  /*01b0*/  LDG.E.EL R5, desc[UR4][R10.64] ;  /* 0x000000040a057981 */ /* 0x0002e2000c2e1900 */
[----:B------:R-:W-:Y:S02]  /*01c0*/  IMAD.WIDE R6, R23, 0x4, R2 ;  /* 0x0000000417067825 */ /* 0x000fe400078e0202 */
[----:B------:R-:W1:Y:S04]  /*01d0*/  LDC.64 R2, c[0x0][0x250] ;  /* 0x00009400ff027b82 */ /* 0x000e680000000a00 */
[----:B------:R-:W3:Y:S01]  /*01e0*/  LDG.E.EL R7, desc[UR4][R6.64] ;  /* 0x0000000406077981 */ /* 0x000ee2000c2e1900 */
[----:B-1----:R-:W-:-:S06]  /*01f0*/  IMAD.WIDE R16, R21, 0x4, R2 ;  /* 0x0000000415107825 */ /* 0x002fcc00078e0202 */
[----:B------:R-:W3:Y:S01]  /*0200*/  LDG.E.EL R16, desc[UR4][R16.64] ;  /* 0x0000000410107981 */ /* 0x000ee2000c2e1900 */
[----:B--2---:R-:W-:-:S04]  /*0210*/  IMAD.WIDE R12, R21, 0x4, R8 ;  /* 0x00000004150c7825 */ /* 0x004fc800078e0208 */
[----:B----4-:R-:W-:Y:S01]  /*0220*/  IMAD.WIDE R28, R4, 0x4, R28 ;  /* 0x00000004041c7825 */ /* 0x010fe200078e021c */
[----:B------:R-:W2:Y:S03]  /*0230*/  LDG.E.EL R0, desc[UR4][R12.64] ;  /* 0x000000040c007981 */ /* 0x000ea6000c2e1900 */
[----:B-----5:R-:W-:-:S04]  /*0240*/  IMAD.WIDE R24, R21, 0x4, R18 ;  /* 0x0000000415187825 */ /* 0x020fc800078e0212 */
[----:B0-----:R-:W-:Y:S02]  /*0250*/  IMAD.WIDE R10, R21, 0x4, R26 ;  /* 0x00000004150a7825 */ /* 0x001fe400078e021a */
[----:B------:R0:W4:Y:S04]  /*0260*/  LDG.E.EL R25, desc[UR4][R24.64] ;  /* 0x0000000418197981 */ /* 0x000128000c2e1900 */
[----:B------:R-:W2:Y:S01]  /*0270*/  LDG.E.128 R12, desc[UR4][R28.64] ;  /* 0x000000041c0c7981 */ /* 0x000ea2000c1e1d00 */
[----:B------:R-:W-:-:S03]  /*0280*/  IMAD.WIDE R8, R23, 0x4, R8 ;  /* 0x0000000417087825 */ /* 0x000fc600078e0208 */
[----:B------:R-:W4:Y:S04]  /*0290*/  LDG.E.EL R6, desc[UR4][R10.64] ;  /* 0x000000040a067981 */ /* 0x000f28000c2e1900 */
[----:B------:R-:W5:Y:S04]  /*02a0*/  LDG.E.EL R17, desc[UR4][R8.64] ;  /* 0x0000000408117981 */ /* 0x000f68000c2e1900 */
[----:B------:R1:W5:Y:S01]  /*02b0*/  LDG.E.128 R8, desc[UR4][R28.64+0x800] ;  /* 0x000800041c087981 */ /* 0x000362000c1e1d00 */
[----:B------:R-:W-:-:S04]  /*02c0*/  IMAD.WIDE R18, R23, 0x4, R18 ;  /* 0x0000000417127825 */ /* 0x000fc800078e0212 */
[----:B------:R-:W-:Y:S02]  /*02d0*/  IMAD.WIDE R26, R23, 0x4, R26 ;  /* 0x00000004171a7825 */ /* 0x000fe400078e021a */
[----:B------:R-:W5:Y:S04]  /*02e0*/  LDG.E.EL R19, desc[UR4][R18.64] ;  /* 0x0000000412137981 */ /* 0x000f68000c2e1900 */
[----:B------:R0:W5:Y:S01]  /*02f0*/  LDG.E.EL R20, desc[UR4][R26.64] ;  /* 0x000000041a147981 */ /* 0x000162000c2e1900 */
[----:B---3--:R-:W-:Y:S01]  /*0300*/  FADD R5, R5, 9.9999997473787516356e-06 ;  /* 0x3727c5ac05057421 */ /* 0x008fe20000000000 */
[----:B------:R-:W-:-:S04]  /*0310*/  FADD R7, R7, 9.9999997473787516356e-06 ;  /* 0x3727c5ac07077421 */ /* 0x000fc80000000000 */
[----:B0-----:R-:W0:Y:S08]  /*0320*/  MUFU.SQRT R24, R7 ;  /* 0x0000000700187308 */ /* 0x001e300000002000 */
[----:B------:R-:W3:Y:S01]  /*0330*/  MUFU.SQRT R22, R5 ;  /* 0x0000000500167308 */ /* 0x000ee20000002000 */
[C---:B0-----:R-:W-:Y:S02]  /*0340*/  FSETP.GT.AND P1, PT, R24.reuse, 8.50705917302346158658e+37, PT ;  /* 0x7e8000001800780b */ /* 0x041fe40003f24000 */
[----:B------:R-:W-:-:S02]  /*0350*/  FSETP.GEU.AND P3, PT, R24, 1.175494350822287508e-38, PT ;  /* 0x008000001800780b */ /* 0x000fc40003f6e000 */
[C---:B---3--:R-:W-:Y:S02]  /*0360*/  FSETP.GT.AND P0, PT, R22.reuse, 8.50705917302346158658e+37, PT ;  /* 0x7e8000001600780b */ /* 0x048fe40003f04000 */
[----:B------:R-:W-:-:S07]  /*0370*/  FSETP.GEU.AND P2, PT, R22, 1.175494350822287508e-38, PT ;  /* 0x008000001600780b */ /* 0x000fce0003f4e000 */
[----:B------:R-:W-:Y:S01]  /*0380*/  @P1 FMUL R24, R24, 0.25 ;  /* 0x3e80000018181820 */ /* 0x000fe20000400000 */
[----:B------:R-:W-:-:S03]  /*0390*/  HFMA2.MMA R5, -RZ, RZ, 1.625, 0 ;  /* 0x3e800000ff057435 */ /* 0x000fc600000001ff */
[----:B------:R-:W-:Y:S01]  /*03a0*/  @!P3 FMUL R24, R24, 16777216 ;  /* 0x4b8000001818b820 */ /* 0x000fe20000400000 */
[----:B------:R-:W-:Y:S01]  /*03b0*/  @P0 FMUL R22, R22, 0.25 ;  /* 0x3e80000016160820 */ /* 0x000fe20000400000 */
[----:B-1----:R-:W-:-:S04]  /*03c0*/  FADD R28, R16, 9.9999997473787516356e-06 ;  /* 0x3727c5ac101c7421 */ /* 0x002fc80000000000 */
[----:B------:R-:W0:Y:S01]  /*03d0*/  MUFU.RCP R24, R24 ;  /* 0x0000001800187308 */ /* 0x000e220000001000 */
[----:B------:R-:W-:Y:S01]  /*03e0*/  @!P2 FMUL R22, R22, 16777216 ;  /* 0x4b8000001616a820 */ /* 0x000fe20000400000 */
[----:B------:R-:W-:-:S06]  /*03f0*/  FSEL R27, R5, 1, P1 ;  /* 0x3f800000051b7808 */ /* 0x000fcc0000800000 */
[----:B------:R-:W1:Y:S01]  /*0400*/  MUFU.RCP R18, R22 ;  /* 0x0000001600127308 */ /* 0x000e620000001000 */
[----:B------:R-:W-:-:S07]  /*0410*/  @!P3 FMUL R27, R27, 16777216 ;  /* 0x4b8000001b1bb820 */ /* 0x000fce0000400000 */
[----:B------:R-:W3:Y:S01]  /*0420*/  MUFU.SQRT R22, R28 ;  /* 0x0000001c00167308 */ /* 0x000ee20000002000 */
[----:B------:R-:W-:Y:S01]  /*0430*/  FSEL R7, R5, 1, P0 ;  /* 0x3f80000005077808 */ /* 0x000fe20000000000 */
[----:B0-----:R-:W-:Y:S01]  /*0440*/  FMUL R16, R24, R27 ;  /* 0x0000001b18107220 */ /* 0x001fe20000400000 */
[----:B------:R-:W-:-:S04]  /*0450*/  IMAD.WIDE R26, R23, 0x4, R2 ;  /* 0x00000004171a7825 */ /* 0x000fc800078e0202 */
[----:B------:R-:W-:Y:S01]  /*0460*/  @!P2 FMUL R7, R7, 16777216 ;  /* 0x4b8000000707a820 */ /* 0x000fe20000400000 */
[----:B------:R0:W5:Y:S01]  /*0470*/  LDG.E.EL R2, desc[UR4][R26.64] ;  /* 0x000000041a027981 */ /* 0x000162000c2e1900 */
[--C-:B--2---:R-:W-:Y:S02]  /*0480*/  FADD R12, R12, -R0.reuse ;  /* 0x800000000c0c7221 */ /* 0x104fe40000000000 */
[----:B-1----:R-:W-:Y:S01]  /*0490*/  FMUL R7, R18, R7 ;  /* 0x0000000712077220 */ /* 0x002fe20000400000 */
[C---:B---3--:R-:W-:Y:S02]  /*04a0*/  FSETP.GT.AND P0, PT, R22.reuse, 8.50705917302346158658e+37, PT ;  /* 0x7e8000001600780b */ /* 0x048fe40003f04000 */
[----:B------:R-:W-:Y:S01]  /*04b0*/  FSETP.GEU.AND P1, PT, R22, 1.175494350822287508e-38, PT ;  /* 0x008000001600780b */ /* 0x000fe20003f2e000 */
[--C-:B------:R-:W-:Y:S01]  /*04c0*/  FADD R18, R13, -R0.reuse ;  /* 0x800000000d127221 */ /* 0x100fe20000000000 */
[--C-:B------:R-:W-:Y:S01]  /*04d0*/  FADD R14, R14, -R0.reuse ;  /* 0x800000000e0e7221 */ /* 0x100fe20000000000 */
[----:B------:R-:W-:Y:S01]  /*04e0*/  FADD R0, R15, -R0 ;  /* 0x800000000f007221 */ /* 0x000fe20000000000 */
[C---:B------:R-:W-:Y:S01]  /*04f0*/  FMUL R12, R7.reuse, R12 ;  /* 0x0000000c070c7220 */ /* 0x040fe20000400000 */
[C---:B------:R-:W-:Y:S01]  /*0500*/  FMUL R3, R7.reuse, R18 ;  /* 0x0000001207037220 */ /* 0x040fe20000400000 */
[C---:B------:R-:W-:Y:S01]  /*0510*/  FMUL R13, R7.reuse, R14 ;  /* 0x0000000e070d7220 */ /* 0x040fe20000400000 */
[----:B------:R-:W-:Y:S01]  /*0520*/  FMUL R29, R7, R0 ;  /* 0x00000000071d7220 */ /* 0x000fe20000400000 */
[----:B------:R-:W1:Y:S01]  /*0530*/  LDC.64 R14, c[0x0][0x248] ;  /* 0x00009200ff0e7b82 */ /* 0x000e620000000a00 */
[----:B----4-:R-:W-:-:S02]  /*0540*/  FFMA R0, R25, R3, R6 ;  /* 0x0000000319007223 */ /* 0x010fc40000000006 */
[----:B------:R-:W-:Y:S01]  /*0550*/  @P0 FMUL R22, R22, 0.25 ;  /* 0x3e80000016160820 */ /* 0x000fe20000400000 */
[C-C-:B------:R-:W-:Y:S01]  /*0560*/  FFMA R7, R25.reuse, R12, R6.reuse ;  /* 0x0000000c19077223 */ /* 0x140fe20000000006 */
[C-C-:B------:R-:W-:Y:S01]  /*0570*/  FFMA R3, R25.reuse, R13, R6.reuse ;  /* 0x0000000d19037223 */ /* 0x140fe20000000006 */
[----:B------:R-:W-:Y:S01]  /*0580*/  FFMA R6, R25, R29, R6 ;  /* 0x0000001d19067223 */ /* 0x000fe20000000006 */
[--C-:B-----5:R-:W-:Y:S01]  /*0590*/  FADD R25, R10, -R17.reuse ;  /* 0x800000110a197221 */ /* 0x120fe20000000000 */
[----:B------:R-:W2:Y:S01]  /*05a0*/  LDC.64 R12, c[0x0][0x258] ;  /* 0x00009600ff0c7b82 */ /* 0x000ea20000000a00 */
[----:B------:R-:W-:Y:S01]  /*05b0*/  @!P1 FMUL R22, R22, 16777216 ;  /* 0x4b80000016169820 */ /* 0x000fe20000400000 */
[--C-:B------:R-:W-:Y:S01]  /*05c0*/  FADD R18, R11, -R17.reuse ;  /* 0x800000110b127221 */ /* 0x100fe20000000000 */
[--C-:B0-----:R-:W-:Y:S01]  /*05d0*/  FADD R27, R8, -R17.reuse ;  /* 0x80000011081b7221 */ /* 0x101fe20000000000 */
[----:B------:R-:W-:-:S04]  /*05e0*/  FADD R29, R9, -R17 ;  /* 0x80000011091d7221 */ /* 0x000fc80000000000 */
[----:B------:R-:W0:Y:S01]  /*05f0*/  LDC.64 R10, c[0x0][0x240] ;  /* 0x00009000ff0a7b82 */ /* 0x000e220000000a00 */
[----:B------:R-:W3:Y:S07]  /*0600*/  MUFU.RCP R22, R22 ;  /* 0x0000001600167308 */ /* 0x000eee0000001000 */
[----:B------:R-:W4:Y:S01]  /*0610*/  LDC.64 R8, c[0x0][0x260] ;  /* 0x00009800ff087b82 */ /* 0x000f220000000a00 */
[C---:B------:R-:W-:Y:S01]  /*0620*/  FMUL R17, R16.reuse, R29 ;  /* 0x0000001d10117220 */ /* 0x040fe20000400000 */
[C---:B------:R-:W-:Y:S01]  /*0630*/  FMUL R29, R16.reuse, R25 ;  /* 0x00000019101d7220 */ /* 0x040fe20000400000 */
[----:B------:R-:W-:Y:S01]  /*0640*/  FSEL R25, R5, 1, P0 ;  /* 0x3f80000005197808 */ /* 0x000fe20000000000 */
[C---:B------:R-:W-:Y:S01]  /*0650*/  FMUL R27, R16.reuse, R27 ;  /* 0x0000001b101b7220 */ /* 0x040fe20000400000 */
[----:B------:R-:W-:Y:S01]  /*0660*/  FMUL R24, R16, R18 ;  /* 0x0000001210187220 */ /* 0x000fe20000400000 */
[----:B------:R-:W-:-:S02]  /*0670*/  FFMA R17, R19, R17, R20 ;  /* 0x0000001113117223 */ /* 0x000fc40000000014 */
[----:B------:R-:W-:Y:S01]  /*0680*/  @!P1 FMUL R25, R25, 16777216 ;  /* 0x4b80000019199820 */ /* 0x000fe20000400000 */
[C-C-:B------:R-:W-:Y:S01]  /*0690*/  FFMA R16, R19.reuse, R27, R20.reuse ;  /* 0x0000001b13107223 */ /* 0x140fe20000000014 */
[----:B------:R-:W-:Y:S01]  /*06a0*/  FFMA R18, R19, R29, R20 ;  /* 0x0000001d13127223 */ /* 0x000fe20000000014 */
[----:B-1----:R-:W-:-:S04]  /*06b0*/  IMAD.WIDE R26, R21, 0x4, R14 ;  /* 0x00000004151a7825 */ /* 0x002fc800078e020e */
[----:B------:R-:W-:Y:S01]  /*06c0*/  FFMA R20, R19, R24, R20 ;  /* 0x0000001813147223 */ /* 0x000fe20000000014 */
[----:B---3--:R-:W-:Y:S01]  /*06d0*/  FMUL R19, R22, R25 ;  /* 0x0000001916137220 */ /* 0x008fe20000400000 */
[----:B------:R-:W-:Y:S01]  /*06e0*/  IMAD.WIDE R24, R23, 0x4, R14 ;  /* 0x0000000417187825 */ /* 0x000fe200078e020e */
[----:B------:R0:W3:Y:S03]  /*06f0*/  LDG.E.EL R22, desc[UR4][R26.64] ;  /* 0x000000041a167981 */ /* 0x0000e6000c2e1900 */
[C---:B--2---:R-:W-:Y:S02]  /*0700*/  IMAD.WIDE R14, R21.reuse, 0x4, R12 ;  /* 0x00000004150e7825 */ /* 0x044fe400078e020c */
[----:B------:R-:W2:Y:S02]  /*0710*/  LDG.E.EL R24, desc[UR4][R24.64] ;  /* 0x0000000418187981 */ /* 0x000ea4000c2e1900 */
[----:B----4-:R-:W-:-:S02]  /*0720*/  IMAD.WIDE R28, R21, 0x4, R8 ;  /* 0x00000004151c7825 */ /* 0x010fc400078e0208 */
[----:B------:R1:W4:Y:S02]  /*0730*/  LDG.E.EL R21, desc[UR4][R14.64] ;  /* 0x000000040e157981 */ /* 0x000324000c2e1900 */
[----:B0-----:R-:W-:Y:S02]  /*0740*/  IMAD.WIDE R26, R4, 0x4, R10 ;  /* 0x00000004041a7825 */ /* 0x001fe400078e020a */
[----:B------:R-:W4:Y:S02]  /*0750*/  LDG.E.EL R28, desc[UR4][R28.64] ;  /* 0x000000041c1c7981 */ /* 0x000f24000c2e1900 */
[C---:B-1----:R-:W-:Y:S02]  /*0760*/  IMAD.WIDE R14, R23.reuse, 0x4, R8 ;  /* 0x00000004170e7825 */ /* 0x042fe400078e0208 */
[----:B------:R-:W3:Y:S02]  /*0770*/  LDG.E.128 R8, desc[UR4][R26.64] ;  /* 0x000000041a087981 */ /* 0x000ee4000c1e1d00 */
[----:B------:R-:W-:-:S02]  /*0780*/  IMAD.WIDE R12, R23, 0x4, R12 ;  /* 0x00000004170c7825 */ /* 0x000fc400078e020c */
[----:B------:R-:W5:Y:S04]  /*0790*/  LDG.E.EL R25, desc[UR4][R14.64] ;  /* 0x000000040e197981 */ /* 0x000f68000c2e1900 */
[----:B------:R2:W5:Y:S04]  /*07a0*/  LDG.E.EL R23, desc[UR4][R12.64] ;  /* 0x000000040c177981 */ /* 0x000568000c2e1900 */
[----:B------:R-:W2:Y:S01]  /*07b0*/  LDG.E.128 R12, desc[UR4][R26.64+0x800] ;  /* 0x000800041a0c7981 */ /* 0x000ea2000c1e1d00 */
[----:B------:R-:W-:-:S06]  /*07c0*/  FADD R2, R2, 9.9999997473787516356e-06 ;  /* 0x3727c5ac02027421 */ /* 0x000fcc0000000000 */
[----:B------:R-:W0:Y:S02]  /*07d0*/  MUFU.SQRT R2, R2 ;  /* 0x0000000200027308 */ /* 0x000e240000002000 */
[C---:B0-----:R-:W-:Y:S02]  /*07e0*/  FSETP.GT.AND P0, PT, R2.reuse, 8.50705917302346158658e+37, PT ;  /* 0x7e8000000200780b */ /* 0x041fe40003f04000 */
[----:B------:R-:W-:-:S11]  /*07f0*/  FSETP.GEU.AND P1, PT, R2, 1.175494350822287508e-38, PT ;  /* 0x008000000200780b */ /* 0x000fd60003f2e000 */
[----:B------:R-:W-:-:S04]  /*0800*/  @P0 FMUL R2, R2, 0.25 ;  /* 0x3e80000002020820 */ /* 0x000fc80000400000 */
[----:B------:R-:W-:-:S06]  /*0810*/  @!P1 FMUL R2, R2, 16777216 ;  /* 0x4b80000002029820 */ /* 0x000fcc0000400000 */
[----:B------:R-:W0:Y:S01]  /*0820*/  MUFU.RCP R2, R2 ;  /* 0x0000000200027308 */ /* 0x000e220000001000 */
[----:B------:R-:W-:-:S05]  /*0830*/  FSEL R5, R5, 1, P0 ;  /* 0x3f80000005057808 */ /* 0x000fca0000000000 */
[----:B------:R-:W-:-:S04]  /*0840*/  @!P1 FMUL R5, R5, 16777216 ;  /* 0x4b80000005059820 */ /* 0x000fc80000400000 */
[----:B0-----:R-:W-:Y:S01]  /*0850*/  FMUL R5, R2, R5 ;  /* 0x0000000502057220 */ /* 0x001fe20000400000 */
[--C-:B---3--:R-:W-:Y:S01]  /*0860*/  FADD R10, R10, -R22.reuse ;  /* 0x800000160a0a7221 */ /* 0x108fe20000000000 */
[--C-:B------:R-:W-:Y:S01]  /*0870*/  FADD R8, R8, -R22.reuse ;  /* 0x8000001608087221 */ /* 0x100fe20000000000 */
[--C-:B------:R-:W-:Y:S01]  /*0880*/  FADD R9, R9, -R22.reuse ;  /* 0x8000001609097221 */ /* 0x100fe20000000000 */
[----:B------:R-:W-:Y:S01]  /*0890*/  FADD R22, R11, -R22 ;  /* 0x800000160b167221 */ /* 0x000fe20000000000 */
[C---:B------:R-:W-:Y:S02]  /*08a0*/  FMUL R11, R19.reuse, R10 ;  /* 0x0000000a130b7220 */ /* 0x040fe40000400000 */
[----:B------:R-:W-:Y:S02]  /*08b0*/  FMUL R9, R19, R9 ;  /* 0x0000000913097220 */ /* 0x000fe40000400000 */
[C-C-:B----4-:R-:W-:Y:S02]  /*08c0*/  FFMA R10, R21.reuse, R11, R28.reuse ;  /* 0x0000000b150a7223 */ /* 0x150fe4000000001c */
[----:B------:R-:W-:-:S03]  /*08d0*/  FFMA R9, R21, R9, R28 ;  /* 0x0000000915097223 */ /* 0x000fc6000000001c */
[----:B------:R-:W-:Y:S01]  /*08e0*/  FSETP.GEU.AND P4, PT, R3, -R10, PT ;  /* 0x8000000a0300720b */ /* 0x000fe20003f8e000 */
[----:B------:R-:W-:Y:S02]  /*08f0*/  FADD R10, R10, R3 ;  /* 0x000000030a0a7221 */ /* 0x000fe40000000000 */
[----:B------:R-:W0:Y:S01]  /*0900*/  LDC.64 R2, c[0x0][0x210] ;  /* 0x00008400ff027b82 */ /* 0x000e220000000a00 */
[C---:B------:R-:W-:Y:S01]  /*0910*/  FMUL R8, R19.reuse, R8 ;  /* 0x0000000813087220 */ /* 0x040fe20000400000 */
[----:B------:R-:W-:Y:S01]  /*0920*/  FSETP.GEU.AND P5, PT, R0, -R9, PT ;  /* 0x800000090000720b */ /* 0x000fe20003fae000 */
[----:B------:R-:W-:Y:S01]  /*0930*/  FMUL R19, R19, R22 ;  /* 0x0000001613137220 */ /* 0x000fe20000400000 */
[----:B------:R-:W-:Y:S01]  /*0940*/  FADD R9, R9, R0 ;  /* 0x0000000009097221 */ /* 0x000fe20000000000 */
[--C-:B--2---:R-:W-:Y:S01]  /*0950*/  FADD R12, R12, -R24.reuse ;  /* 0x800000180c0c7221 */ /* 0x104fe20000000000 */
[--C-:B------:R-:W-:Y:S01]  /*0960*/  FADD R22, R15, -R24.reuse ;  /* 0x800000180f167221 */ /* 0x100fe20000000000 */
[----:B------:R-:W-:Y:S01]  /*0970*/  FADD R0, R13, -R24 ;  /* 0x800000180d007221 */ /* 0x000fe20000000000 */
[----:B------:R-:W-:Y:S01]  /*0980*/  FFMA R8, R21, R8, R28 ;  /* 0x0000000815087223 */ /* 0x000fe2000000001c */
[----:B------:R-:W-:Y:S01]  /*0990*/  FADD R14, R14, -R24 ;  /* 0x800000180e0e7221 */ /* 0x000fe20000000000 */
[C---:B------:R-:W-:Y:S01]  /*09a0*/  FMUL R12, R5.reuse, R12 ;  /* 0x0000000c050c7220 */ /* 0x040fe20000400000 */
[C---:B------:R-:W-:Y:S01]  /*09b0*/  FMUL R22, R5.reuse, R22 ;  /* 0x0000001605167220 */ /* 0x040fe20000400000 */
[C---:B------:R-:W-:Y:S01]  /*09c0*/  FMUL R0, R5.reuse, R0 ;  /* 0x0000000005007220 */ /* 0x040fe20000400000 */
[----:B------:R-:W-:Y:S01]  /*09d0*/  FMUL R14, R5, R14 ;  /* 0x0000000e050e7220 */ /* 0x000fe20000400000 */
[----:B------:R-:W-:Y:S01]  /*09e0*/  FSETP.GEU.AND P6, PT, R7, -R8, PT ;  /* 0x800000080700720b */ /* 0x000fe20003fce000 */
[----:B------:R-:W-:Y:S01]  /*09f0*/  FADD R8, R8, R7 ;  /* 0x0000000708087221 */ /* 0x000fe20000000000 */
[C-C-:B-----5:R-:W-:Y:S01]  /*0a00*/  FFMA R7, R23.reuse, R22, R25.reuse ;  /* 0x0000001617077223 */ /* 0x160fe20000000019 */
[C-C-:B------:R-:W-:Y:S01]  /*0a10*/  FFMA R5, R23.reuse, R12, R25.reuse ;  /* 0x0000000c17057223 */ /* 0x140fe20000000019 */
[C-C-:B------:R-:W-:Y:S01]  /*0a20*/  FFMA R0, R23.reuse, R0, R25.reuse ;  /* 0x0000000017007223 */ /* 0x140fe20000000019 */
[----:B------:R-:W-:Y:S01]  /*0a30*/  FFMA R23, R23, R14, R25 ;  /* 0x0000000e17177223 */ /* 0x000fe20000000019 */
[----:B------:R-:W-:Y:S01]  /*0a40*/  FFMA R21, R21, R19, R28 ;  /* 0x0000001315157223 */ /* 0x000fe2000000001c */
[----:B------:R-:W-:-:S02]  /*0a50*/  FSEL R8, R8, RZ, P6 ;  /* 0x000000ff08087208 */ /* 0x000fc40003000000 */
[----:B------:R-:W-:Y:S01]  /*0a60*/  FSETP.GEU.AND P1, PT, R16, -R5, PT ;  /* 0x800000051000720b */ /* 0x000fe20003f2e000 */
[----:B------:R-:W-:Y:S01]  /*0a70*/  FADD R5, R5, R16 ;  /* 0x0000001005057221 */ /* 0x000fe20000000000 */
[----:B------:R-:W-:Y:S01]  /*0a80*/  FSETP.GEU.AND P2, PT, R20, -R7, PT ;  /* 0x800000071400720b */ /* 0x000fe20003f4e000 */
[----:B------:R-:W-:Y:S01]  /*0a90*/  FADD R11, R21, R6 ;  /* 0x00000006150b7221 */ /* 0x000fe20000000000 */
[----:B------:R-:W-:Y:S01]  /*0aa0*/  FSETP.GEU.AND P0, PT, R17, -R0, PT ;  /* 0x800000001100720b */ /* 0x000fe20003f0e000 */
[----:B------:R-:W-:Y:S01]  /*0ab0*/  FADD R7, R7, R20 ;  /* 0x0000001407077221 */ /* 0x000fe20000000000 */
[----:B------:R-:W-:Y:S01]  /*0ac0*/  FSETP.GEU.AND P6, PT, R18, -R23, PT ;  /* 0x800000171200720b */ /* 0x000fe20003fce000 */
[----:B------:R-:W-:Y:S01]  /*0ad0*/  FADD R0, R0, R17 ;  /* 0x0000001100007221 */ /* 0x000fe20000000000 */
[----:B------:R-:W-:Y:S01]  /*0ae0*/  FADD R18, R23, R18 ;  /* 0x0000001217127221 */ /* 0x000fe20000000000 */
[----:B------:R-:W-:Y:S01]  /*0af0*/  FSETP.GEU.AND P3, PT, R6, -R21, PT ;  /* 0x800000150600720b */ /* 0x000fe20003f6e000 */
[----:B0-----:R-:W-:Y:S01]  /*0b00*/  IMAD.WIDE R2, R4, 0x4, R2 ;  /* 0x0000000404027825 */ /* 0x001fe200078e0202 */
[----:B------:R-:W-:-:S02]  /*0b10*/  FSEL R4, R5, RZ, P1 ;  /* 0x000000ff05047208 */ /* 0x000fc40000800000 */
[----:B------:R-:W-:Y:S02]  /*0b20*/  FSEL R9, R9, RZ, P5 ;  /* 0x000000ff09097208 */ /* 0x000fe40002800000 */
[----:B------:R-:W-:Y:S02]  /*0b30*/  FSEL R10, R10, RZ, P4 ;  /* 0x000000ff0a0a7208 */ /* 0x000fe40002000000 */
[----:B------:R-:W-:Y:S02]  /*0b40*/  FSEL R11, R11, RZ, P3 ;  /* 0x000000ff0b0b7208 */ /* 0x000fe40001800000 */
[----:B------:R-:W-:Y:S02]  /*0b50*/  FSEL R7, R7, RZ, P2 ;  /* 0x000000ff07077208 */ /* 0x000fe40001000000 */
[----:B------:R-:W-:Y:S02]  /*0b60*/  FSEL R5, R0, RZ, P0 ;  /* 0x000000ff00057208 */ /* 0x000fe40000000000 */
[----:B------:R-:W-:Y:S01]  /*0b70*/  FSEL R6, R18, RZ, P6 ;  /* 0x000000ff12067208 */ /* 0x000fe20003000000 */
[----:B------:R-:W-:Y:S04]  /*0b80*/  STG.E.128 desc[UR4][R2.64], R8 ;  /* 0x0000000802007986 */ /* 0x000fe8000c101d04 */
[----:B------:R-:W-:Y:S01]  /*0b90*/  STG.E.128 desc[UR4][R2.64+0x800], R4 ;  /* 0x0008000402007986 */ /* 0x000fe2000c101d04 */
[----:B------:R-:W-:Y:S05]  /*0ba0*/  EXIT ;  /* 0x000000000000794d */ /* 0x000fea0003800000 */
.L_x_0:
[----:B------:R-:W-:-:S00]  /*0bb0*/  BRA `(.L_x_0) ;  /* 0xfffffffc00fc7947 */ /* 0x000fc0000383ffff */
[----:B------:R-:W-:-:S00]  /*0bc0*/  NOP ;  /* 0x0000000000007918 */ /* 0x000fc00000000000 */
        /* <DEDUP_REMOVED lines=11> */
.L_x_1:


//--------------------- .nv.global.init           --------------------------
	.section	.nv.global.init,"aw",@progbits
.nv.global.init:
	.type		_$_str,@object
	.size		_$_str,(_$_str_$_2 - _$_str)
_$_str:
        /*0000*/ 	.byte	0x5f, 0x5f, 0x43, 0x55, 0x44, 0x41, 0x5f, 0x46, 0x54, 0x5a, 0x00
	.type		_$_str_$_2,@object
	.size		_$_str_$_2,(.L_1 - _$_str_$_2)
_$_str_$_2:
        /*000b*/ 	.byte	0x5f, 0x5f, 0x43, 0x55, 0x44, 0x41, 0x5f, 0x50, 0x52, 0x45, 0x43, 0x5f, 0x53, 0x51, 0x52, 0x54
        /*001b*/ 	.byte	0x00
.L_1:


//--------------------- .nv.constant0.triton_poi_fused__native_batch_norm_legit_no_training_add_relu_10 --------------------------
	.section	.nv.constant0.triton_poi_fused__native_batch_norm_legit_no_training_add_relu_10,"a",@progbits
	.sectionflags	@""
	.align	4
.nv.constant0.triton_poi_fused__native_batch_norm_legit_no_training_add_relu_10:
	.zero		620
